//
// Generated by NVIDIA NVVM Compiler
//
// Compiler Build ID: CL-36424714
// Cuda compilation tools, release 13.0, V13.0.88
// Based on NVVM 20.0.0
//

.version 9.0
.target sm_100
.address_size 64

	// .globl	SigmoideKernel

.visible .entry SigmoideKernel(
	.param .u64 .ptr .align 1 SigmoideKernel_param_0,
	.param .u64 .ptr .align 1 SigmoideKernel_param_1,
	.param .u32 SigmoideKernel_param_2
)
{
	.reg .pred 	%p<2>;
	.reg .b32 	%r<8>;
	.reg .b32 	%f<15>;
	.reg .b64 	%rd<8>;

	ld.param.u64 	%rd1, [SigmoideKernel_param_0];
	ld.param.u64 	%rd2, [SigmoideKernel_param_1];
	ld.param.u32 	%r2, [SigmoideKernel_param_2];
	mov.u32 	%r3, %ctaid.x;
	mov.u32 	%r4, %ntid.x;
	mov.u32 	%r5, %tid.x;
	mad.lo.s32 	%r1, %r3, %r4, %r5;
	setp.ge.s32 	%p1, %r1, %r2;
	@%p1 bra 	$L__BB0_2;
	cvta.to.global.u64 	%rd3, %rd1;
	cvta.to.global.u64 	%rd4, %rd2;
	mul.wide.s32 	%rd5, %r1, 4;
	add.s64 	%rd6, %rd3, %rd5;
	ld.global.nc.f32 	%f1, [%rd6];
	fma.rn.f32 	%f2, %f1, 0fBBBB989D, 0f3F000000;
	cvt.sat.f32.f32 	%f3, %f2;
	mov.f32 	%f4, 0f4B400001;
	mov.f32 	%f5, 0f437C0000;
	fma.rm.f32 	%f6, %f3, %f5, %f4;
	add.f32 	%f7, %f6, 0fCB40007F;
	neg.f32 	%f8, %f7;
	fma.rn.f32 	%f9, %f1, 0fBFB8AA3B, %f8;
	fma.rn.f32 	%f10, %f1, 0fB2A57060, %f9;
	mov.b32 	%r6, %f6;
	shl.b32 	%r7, %r6, 23;
	mov.b32 	%f11, %r7;
	ex2.approx.ftz.f32 	%f12, %f10;
	fma.rn.f32 	%f13, %f12, %f11, 0f3F800000;
	rcp.rn.f32 	%f14, %f13;
	add.s64 	%rd7, %rd4, %rd5;
	st.global.f32 	[%rd7], %f14;
$L__BB0_2:
	ret;

}


// ===== COMPILED SASS (sm_100) =====

	.target	sm_100

	.elftype	@"ET_EXEC"


//--------------------- .note.nv.tkinfo           --------------------------
	.section	.note.nv.tkinfo,"",@"SHT_NOTE"
	.sectionflags	@"SHF_NOTE_NV_TKINFO"
	.tkinfo
        /*0018*/ 	.word	0x00000002
        /*0030*/ 	.string	""
        /*0030*/ 	.string	"ptxas"
        /*0030*/ 	.string	"Cuda compilation tools, release 13.0, V13.0.88"
        /*0030*/ 	.string	"Build cuda_13.0.r13.0/compiler.36424714_0"
        /*0030*/ 	.string	"-arch sm_100 -m 64 "



//--------------------- .note.nv.cuinfo           --------------------------
	.section	.note.nv.cuinfo,"",@"SHT_NOTE"
	.sectionflags	@"SHF_NOTE_NV_CUINFO"
        /*0018*/ 	.short	0x0002
        /*001a*/ 	.short	0x0064
        /*001c*/ 	.short	0x0082
	.zero		2


//--------------------- .nv.info                  --------------------------
	.section	.nv.info,"",@"SHT_CUDA_INFO"
	.align	4


	//----- nvinfo : EIATTR_REGCOUNT
	.align		4
        /*0000*/ 	.byte	0x04, 0x2f
        /*0002*/ 	.short	(.L_1 - .L_0)
	.align		4
.L_0:
        /*0004*/ 	.word	index@(SigmoideKernel)
        /*0008*/ 	.word	0x0000000e


	//----- nvinfo : EIATTR_FRAME_SIZE
	.align		4
.L_1:
        /*000c*/ 	.byte	0x04, 0x11
        /*000e*/ 	.short	(.L_3 - .L_2)
	.align		4
.L_2:
        /*0010*/ 	.word	index@($__internal_0_$__cuda_sm20_rcp_rn_f32_slowpath)
        /*0014*/ 	.word	0x00000000


	//----- nvinfo : EIATTR_FRAME_SIZE
	.align		4
.L_3:
        /*0018*/ 	.byte	0x04, 0x11
        /*001a*/ 	.short	(.L_5 - .L_4)
	.align		4
.L_4:
        /*001c*/ 	.word	index@(SigmoideKernel)
        /*0020*/ 	.word	0x00000000


	//----- nvinfo : EIATTR_MIN_STACK_SIZE
	.align		4
.L_5:
        /*0024*/ 	.byte	0x04, 0x12
        /*0026*/ 	.short	(.L_7 - .L_6)
	.align		4
.L_6:
        /*0028*/ 	.word	index@(SigmoideKernel)
        /*002c*/ 	.word	0x00000000
.L_7:


//--------------------- .nv.compat                --------------------------
	.section	.nv.compat,"",@"SHT_CUDA_COMPAT_INFO"
	.align	4
        /*0000*/ 	.byte	0x02, 0x09, 0x00, 0x00, 0x02, 0x02, 0x01, 0x00, 0x02, 0x05, 0x05, 0x00, 0x03, 0x07, 0x01, 0x01
        /*0010*/ 	.byte	0x02, 0x03, 0x00, 0x00, 0x02, 0x06, 0x01, 0x00, 0x04, 0x0b, 0x08, 0x00, 0x09, 0x00, 0x00, 0x00
        /*0020*/ 	.byte	0x00, 0x00, 0x00, 0x00


//--------------------- .nv.info.SigmoideKernel   --------------------------
	.section	.nv.info.SigmoideKernel,"",@"SHT_CUDA_INFO"
	.sectionflags	@""
	.align	4


	//----- nvinfo : EIATTR_CUDA_API_VERSION
	.align		4
        /*0000*/ 	.byte	0x04, 0x37
        /*0002*/ 	.short	(.L_9 - .L_8)
.L_8:
        /*0004*/ 	.word	0x00000082


	//----- nvinfo : EIATTR_KPARAM_INFO
	.align		4
.L_9:
        /*0008*/ 	.byte	0x04, 0x17
        /*000a*/ 	.short	(.L_11 - .L_10)
.L_10:
        /*000c*/ 	.word	0x00000000
        /*0010*/ 	.short	0x0002
        /*0012*/ 	.short	0x0010
        /*0014*/ 	.byte	0x00, 0xf0, 0x11, 0x00


	//----- nvinfo : EIATTR_KPARAM_INFO
	.align		4
.L_11:
        /*0018*/ 	.byte	0x04, 0x17
        /*001a*/ 	.short	(.L_13 - .L_12)
.L_12:
        /*001c*/ 	.word	0x00000000
        /*0020*/ 	.short	0x0001
        /*0022*/ 	.short	0x0008
        /*0024*/ 	.byte	0x00, 0xf5, 0x21, 0x00


	//----- nvinfo : EIATTR_KPARAM_INFO
	.align		4
.L_13:
        /*0028*/ 	.byte	0x04, 0x17
        /*002a*/ 	.short	(.L_15 - .L_14)
.L_14:
        /*002c*/ 	.word	0x00000000
        /*0030*/ 	.short	0x0000
        /*0032*/ 	.short	0x0000
        /*0034*/ 	.byte	0x00, 0xf5, 0x21, 0x00


	//----- nvinfo : EIATTR_SPARSE_MMA_MASK
	.align		4
.L_15:
        /*0038*/ 	.byte	0x03, 0x50
        /*003a*/ 	.short	0x0000


	//----- nvinfo : EIATTR_MAXREG_COUNT
	.align		4
        /*003c*/ 	.byte	0x03, 0x1b
        /*003e*/ 	.short	0x00ff


	//----- nvinfo : EIATTR_MERCURY_ISA_VERSION
	.align		4
        /*0040*/ 	.byte	0x03, 0x5f
        /*0042*/ 	.short	0x0101


	//----- nvinfo : EIATTR_VRC_CTA_INIT_COUNT
	.align		4
        /*0044*/ 	.byte	0x02, 0x4a
	.zero		1
	.zero		1


	//----- nvinfo : EIATTR_EXIT_INSTR_OFFSETS
	.align		4
        /*0048*/ 	.byte	0x04, 0x1c
        /*004a*/ 	.short	(.L_17 - .L_16)


	//   ....[0]....
.L_16:
        /*004c*/ 	.word	0x00000070


	//   ....[1]....
        /*0050*/ 	.word	0x00000260


	//----- nvinfo : EIATTR_CRS_STACK_SIZE
	.align		4
.L_17:
        /*0054*/ 	.byte	0x04, 0x1e
        /*0056*/ 	.short	(.L_19 - .L_18)
.L_18:
        /*0058*/ 	.word	0x00000000


	//----- nvinfo : EIATTR_CBANK_PARAM_SIZE
	.align		4
.L_19:
        /*005c*/ 	.byte	0x03, 0x19
        /*005e*/ 	.short	0x0014


	//----- nvinfo : EIATTR_PARAM_CBANK
	.align		4
        /*0060*/ 	.byte	0x04, 0x0a
        /*0062*/ 	.short	(.L_21 - .L_20)
	.align		4
.L_20:
        /*0064*/ 	.word	index@(.nv.constant0.SigmoideKernel)
        /*0068*/ 	.short	0x0380
        /*006a*/ 	.short	0x0014


	//----- nvinfo : EIATTR_SW_WAR
	.align		4
.L_21:
        /*006c*/ 	.byte	0x04, 0x36
        /*006e*/ 	.short	(.L_23 - .L_22)
.L_22:
        /*0070*/ 	.word	0x00000008
.L_23:


//--------------------- .nv.callgraph             --------------------------
	.section	.nv.callgraph,"",@"SHT_CUDA_CALLGRAPH"
	.align	4
	.sectionentsize	8
	.align		4
        /*0000*/ 	.word	0x00000000
	.align		4
        /*0004*/ 	.word	0xffffffff
	.align		4
        /*0008*/ 	.word	0x00000000
	.align		4
        /*000c*/ 	.word	0xfffffffe
	.align		4
        /*0010*/ 	.word	0x00000000
	.align		4
        /*0014*/ 	.word	0xfffffffd
	.align		4
        /*0018*/ 	.word	0x00000000
	.align		4
        /*001c*/ 	.word	0xfffffffc


//--------------------- .text.SigmoideKernel      --------------------------
	.section	.text.SigmoideKernel,"ax",@progbits
	.align	128
        .global         SigmoideKernel
        .type           SigmoideKernel,@function
        .size           SigmoideKernel,(.L_x_8 - SigmoideKernel)
        .other          SigmoideKernel,@"STO_CUDA_ENTRY STV_DEFAULT"
SigmoideKernel:
.text.SigmoideKernel:
[----:B------:R-:W-:Y:S01]  /*0000*/  LDC R1, c[0x0][0x37c] ;  /* 0x0000df00ff017b82 */ /* 0x000fe20000000800 */
[----:B------:R-:W0:Y:S07]  /*0010*/  S2R R0, SR_TID.X ;  /* 0x0000000000007919 */ /* 0x000e2e0000002100 */
[----:B------:R-:W0:Y:S01]  /*0020*/  S2UR UR4, SR_CTAID.X ;  /* 0x00000000000479c3 */ /* 0x000e220000002500 */
[----:B------:R-:W1:Y:S07]  /*0030*/  LDCU UR5, c[0x0][0x390] ;  /* 0x00007200ff0577ac */ /* 0x000e6e0008000800 */
[----:B------:R-:W0:Y:S02]  /*0040*/  LDC R3, c[0x0][0x360] ;  /* 0x0000d800ff037b82 */ /* 0x000e240000000800 */
[----:B0-----:R-:W-:-:S05]  /*0050*/  IMAD R3, R3, UR4, R0 ;  /* 0x0000000403037c24 */ /* 0x001fca000f8e0200 */
[----:B-1----:R-:W-:-:S13]  /*0060*/  ISETP.GE.AND P0, PT, R3, UR5, PT ;  /* 0x0000000503007c0c */ /* 0x002fda000bf06270 */
[----:B------:R-:W-:Y:S05]  /*0070*/  @P0 EXIT ;  /* 0x000000000000094d */ /* 0x000fea0003800000 */
[----:B------:R-:W0:Y:S01]  /*0080*/  LDC.64 R4, c[0x0][0x380] ;  /* 0x0000e000ff047b82 */ /* 0x000e220000000a00 */
[----:B------:R-:W1:Y:S01]  /*0090*/  LDCU.64 UR4, c[0x0][0x358] ;  /* 0x00006b00ff0477ac */ /* 0x000e620008000a00 */
[----:B0-----:R-:W-:-:S06]  /*00a0*/  IMAD.WIDE R4, R3, 0x4, R4 ;  /* 0x0000000403047825 */ /* 0x001fcc00078e0204 */
[----:B-1----:R-:W2:Y:S01]  /*00b0*/  LDG.E.CONSTANT R4, desc[UR4][R4.64] ;  /* 0x0000000404047981 */ /* 0x002ea2000c1e9900 */
[----:B------:R-:W-:Y:S01]  /*00c0*/  IMAD.MOV.U32 R7, RZ, RZ, 0x3bbb989d ;  /* 0x3bbb989dff077424 */ /* 0x000fe200078e00ff */
[----:B------:R-:W-:Y:S01]  /*00d0*/  BSSY.RECONVERGENT B0, `(.L_x_0) ;  /* 0x0000015000007945 */ /* 0x000fe20003800200 */
[----:B------:R-:W-:Y:S02]  /*00e0*/  IMAD.MOV.U32 R9, RZ, RZ, 0x437c0000 ;  /* 0x437c0000ff097424 */ /* 0x000fe400078e00ff */
[----:B--2---:R-:W-:-:S04]  /*00f0*/  FFMA.SAT R0, R4, -R7, 0.5 ;  /* 0x3f00000004007423 */ /* 0x004fc80000002807 */
[----:B------:R-:W-:-:S04]  /*0100*/  FFMA.RM R0, R0, R9, 12582913 ;  /* 0x4b40000100007423 */ /* 0x000fc80000004009 */
[C---:B------:R-:W-:Y:S01]  /*0110*/  FADD R7, R0.reuse, -12583039 ;  /* 0xcb40007f00077421 */ /* 0x040fe20000000000 */
[----:B------:R-:W-:-:S03]  /*0120*/  SHF.L.U32 R0, R0, 0x17, RZ ;  /* 0x0000001700007819 */ /* 0x000fc600000006ff */
[----:B------:R-:W-:-:S04]  /*0130*/  FFMA R7, R4, -1.4426950216293334961, -R7 ;  /* 0xbfb8aa3b04077823 */ /* 0x000fc80000000807 */
[----:B------:R-:W-:-:S06]  /*0140*/  FFMA R7, R4, -1.925963033500011079e-08, R7 ;  /* 0xb2a5706004077823 */ /* 0x000fcc0000000007 */
[----:B------:R-:W0:Y:S02]  /*0150*/  MUFU.EX2 R7, R7 ;  /* 0x0000000700077308 */ /* 0x000e240000000800 */
[----:B0-----:R-:W-:-:S04]  /*0160*/  FFMA R0, R0, R7, 1 ;  /* 0x3f80000000007423 */ /* 0x001fc80000000007 */
[----:B------:R-:W-:-:S05]  /*0170*/  VIADD R2, R0, 0x1800000 ;  /* 0x0180000000027836 */ /* 0x000fca0000000000 */
[----:B------:R-:W-:-:S04]  /*0180*/  LOP3.LUT R2, R2, 0x7f800000, RZ, 0xc0, !PT ;  /* 0x7f80000002027812 */ /* 0x000fc800078ec0ff */
[----:B------:R-:W-:-:S13]  /*0190*/  ISETP.GT.U32.AND P0, PT, R2, 0x1ffffff, PT ;  /* 0x01ffffff0200780c */ /* 0x000fda0003f04070 */
[----:B------:R-:W-:Y:S05]  /*01a0*/  @P0 BRA `(.L_x_1) ;  /* 0x00000000000c0947 */ /* 0x000fea0003800000 */
[----:B------:R-:W-:-:S07]  /*01b0*/  MOV R4, 0x1d0 ;  /* 0x000001d000047802 */ /* 0x000fce0000000f00 */
[----:B------:R-:W-:Y:S05]  /*01c0*/  CALL.REL.NOINC `($__internal_0_$__cuda_sm20_rcp_rn_f32_slowpath) ;  /* 0x0000000000287944 */ /* 0x000fea0003c00000 */
[----:B------:R-:W-:Y:S05]  /*01d0*/  BRA `(.L_x_2) ;  /* 0x0000000000107947 */ /* 0x000fea0003800000 */
.L_x_1:
[----:B------:R-:W0:Y:S02]  /*01e0*/  MUFU.RCP R7, R0 ;  /* 0x0000000000077308 */ /* 0x000e240000001000 */
[----:B0-----:R-:W-:-:S04]  /*01f0*/  FFMA R2, R0, R7, -1 ;  /* 0xbf80000000027423 */ /* 0x001fc80000000007 */
[----:B------:R-:W-:-:S04]  /*0200*/  FADD.FTZ R2, -R2, -RZ ;  /* 0x800000ff02027221 */ /* 0x000fc80000010100 */
[----:B------:R-:W-:-:S07]  /*0210*/  FFMA R7, R7, R2, R7 ;  /* 0x0000000207077223 */ /* 0x000fce0000000007 */
.L_x_2:
[----:B------:R-:W-:Y:S05]  /*0220*/  BSYNC.RECONVERGENT B0 ;  /* 0x0000000000007941 */ /* 0x000fea0003800200 */
.L_x_0:
[----:B------:R-:W0:Y:S02]  /*0230*/  LDC.64 R4, c[0x0][0x388] ;  /* 0x0000e200ff047b82 */ /* 0x000e240000000a00 */
[----:B0-----:R-:W-:-:S05]  /*0240*/  IMAD.WIDE R2, R3, 0x4, R4 ;  /* 0x0000000403027825 */ /* 0x001fca00078e0204 */
[----:B------:R-:W-:Y:S01]  /*0250*/  STG.E desc[UR4][R2.64], R7 ;  /* 0x0000000702007986 */ /* 0x000fe2000c101904 */
[----:B------:R-:W-:Y:S05]  /*0260*/  EXIT ;  /* 0x000000000000794d */ /* 0x000fea0003800000 */
        .weak           $__internal_0_$__cuda_sm20_rcp_rn_f32_slowpath
        .type           $__internal_0_$__cuda_sm20_rcp_rn_f32_slowpath,@function
        .size           $__internal_0_$__cuda_sm20_rcp_rn_f32_slowpath,(.L_x_8 - $__internal_0_$__cuda_sm20_rcp_rn_f32_slowpath)
$__internal_0_$__cuda_sm20_rcp_rn_f32_slowpath:
[----:B------:R-:W-:Y:S01]  /*0270*/  IMAD.SHL.U32 R2, R0, 0x2, RZ ;  /* 0x0000000200027824 */ /* 0x000fe200078e00ff */
[----:B------:R-:W-:Y:S04]  /*0280*/  BSSY.RECONVERGENT B1, `(.L_x_3) ;  /* 0x0000030000017945 */ /* 0x000fe80003800200 */
[----:B------:R-:W-:-:S04]  /*0290*/  SHF.R.U32.HI R2, RZ, 0x18, R2 ;  /* 0x00000018ff027819 */ /* 0x000fc80000011602 */
[----:B------:R-:W-:-:S13]  /*02a0*/  ISETP.NE.U32.AND P0, PT, R2, RZ, PT ;  /* 0x000000ff0200720c */ /* 0x000fda0003f05070 */
[----:B------:R-:W-:Y:S05]  /*02b0*/  @P0 BRA `(.L_x_4) ;  /* 0x0000000000280947 */ /* 0x000fea0003800000 */
[----:B------:R-:W-:-:S04]  /*02c0*/  SHF.L.U32 R2, R0, 0x1, RZ ;  /* 0x0000000100027819 */ /* 0x000fc800000006ff */
[----:B------:R-:W-:-:S13]  /*02d0*/  ISETP.NE.AND P0, PT, R2, RZ, PT ;  /* 0x000000ff0200720c */ /* 0x000fda0003f05270 */
[----:B------:R-:W-:Y:S01]  /*02e0*/  @P0 FFMA R6, R0, 1.84467440737095516160e+19, RZ ;  /* 0x5f80000000060823 */ /* 0x000fe200000000ff */
[----:B------:R-:W-:Y:S08]  /*02f0*/  @!P0 MUFU.RCP R5, R0 ;  /* 0x0000000000058308 */ /* 0x000ff00000001000 */
[----:B------:R-:W0:Y:S02]  /*0300*/  @P0 MUFU.RCP R7, R6 ;  /* 0x0000000600070308 */ /* 0x000e240000001000 */
[----:B0-----:R-:W-:-:S04]  /*0310*/  @P0 FFMA R2, R6, R7, -1 ;  /* 0xbf80000006020423 */ /* 0x001fc80000000007 */
[----:B------:R-:W-:-:S04]  /*0320*/  @P0 FADD.FTZ R2, -R2, -RZ ;  /* 0x800000ff02020221 */ /* 0x000fc80000010100 */
[----:B------:R-:W-:-:S04]  /*0330*/  @P0 FFMA R2, R7, R2, R7 ;  /* 0x0000000207020223 */ /* 0x000fc80000000007 */
[----:B------:R-:W-:Y:S01]  /*0340*/  @P0 FFMA R5, R2, 1.84467440737095516160e+19, RZ ;  /* 0x5f80000002050823 */ /* 0x000fe200000000ff */
[----:B------:R-:W-:Y:S06]  /*0350*/  BRA `(.L_x_5) ;  /* 0x0000000000887947 */ /* 0x000fec0003800000 */
.L_x_4:
[----:B------:R-:W-:-:S05]  /*0360*/  VIADD R5, R2, 0xffffff03 ;  /* 0xffffff0302057836 */ /* 0x000fca0000000000 */
[----:B------:R-:W-:-:S13]  /*0370*/  ISETP.GT.U32.AND P0, PT, R5, 0x1, PT ;  /* 0x000000010500780c */ /* 0x000fda0003f04070 */
[----:B------:R-:W-:Y:S05]  /*0380*/  @P0 BRA `(.L_x_6) ;  /* 0x0000000000780947 */ /* 0x000fea0003800000 */
[----:B------:R-:W-:Y:S01]  /*0390*/  LOP3.LUT R6, R0, 0x7fffff, RZ, 0xc0, !PT ;  /* 0x007fffff00067812 */ /* 0x000fe200078ec0ff */
[----:B------:R-:W-:-:S03]  /*03a0*/  IMAD.MOV.U32 R10, RZ, RZ, 0x3 ;  /* 0x00000003ff0a7424 */ /* 0x000fc600078e00ff */
[----:B------:R-:W-:Y:S02]  /*03b0*/  LOP3.LUT R6, R6, 0x3f800000, RZ, 0xfc, !PT ;  /* 0x3f80000006067812 */ /* 0x000fe400078efcff */
[----:B------:R-:W-:Y:S02]  /*03c0*/  SHF.L.U32 R11, R10, R5, RZ ;  /* 0x000000050a0b7219 */ /* 0x000fe400000006ff */
[----:B------:R-:W0:Y:S02]  /*03d0*/  MUFU.RCP R7, R6 ;  /* 0x0000000600077308 */ /* 0x000e240000001000 */
[----:B0-----:R-:W-:-:S04]  /*03e0*/  FFMA R8, R6, R7, -1 ;  /* 0xbf80000006087423 */ /* 0x001fc80000000007 */
[----:B------:R-:W-:-:S04]  /*03f0*/  FADD.FTZ R8, -R8, -RZ ;  /* 0x800000ff08087221 */ /* 0x000fc80000010100 */
[CCC-:B------:R-:W-:Y:S01]  /*0400*/  FFMA.RM R9, R7.reuse, R8.reuse, R7.reuse ;  /* 0x0000000807097223 */ /* 0x1c0fe20000004007 */
[----:B------:R-:W-:-:S04]  /*0410*/  FFMA.RP R8, R7, R8, R7 ;  /* 0x0000000807087223 */ /* 0x000fc80000008007 */
[C---:B------:R-:W-:Y:S02]  /*0420*/  LOP3.LUT R7, R9.reuse, 0x7fffff, RZ, 0xc0, !PT ;  /* 0x007fffff09077812 */ /* 0x040fe400078ec0ff */
[----:B------:R-:W-:Y:S02]  /*0430*/  FSETP.NEU.FTZ.AND P0, PT, R9, R8, PT ;  /* 0x000000080900720b */ /* 0x000fe40003f1d000 */
[----:B------:R-:W-:Y:S02]  /*0440*/  LOP3.LUT R8, R7, 0x800000, RZ, 0xfc, !PT ;  /* 0x0080000007087812 */ /* 0x000fe400078efcff */
[----:B------:R-:W-:Y:S02]  /*0450*/  SEL R7, RZ, 0xffffffff, !P0 ;  /* 0xffffffffff077807 */ /* 0x000fe40004000000 */
[----:B------:R-:W-:Y:S02]  /*0460*/  LOP3.LUT R6, R11, R8, RZ, 0xc0, !PT ;  /* 0x000000080b067212 */ /* 0x000fe400078ec0ff */
[----:B------:R-:W-:-:S02]  /*0470*/  IADD3 R7, PT, PT, -R7, RZ, RZ ;  /* 0x000000ff07077210 */ /* 0x000fc40007ffe1ff */
[-C--:B------:R-:W-:Y:S02]  /*0480*/  SHF.R.U32.HI R6, RZ, R5.reuse, R6 ;  /* 0x00000005ff067219 */ /* 0x080fe40000011606 */
[----:B------:R-:W-:Y:S02]  /*0490*/  LOP3.LUT P1, RZ, R7, R5, R8, 0xf8, !PT ;  /* 0x0000000507ff7212 */ /* 0x000fe4000782f808 */
[C---:B------:R-:W-:Y:S02]  /*04a0*/  LOP3.LUT P0, RZ, R6.reuse, 0x1, RZ, 0xc0, !PT ;  /* 0x0000000106ff7812 */ /* 0x040fe4000780c0ff */
[----:B------:R-:W-:-:S04]  /*04b0*/  LOP3.LUT P2, RZ, R6, 0x2, RZ, 0xc0, !PT ;  /* 0x0000000206ff7812 */ /* 0x000fc8000784c0ff */
[----:B------:R-:W-:Y:S02]  /*04c0*/  PLOP3.LUT P0, PT, P0, P1, P2, 0xe0, 0x0 ;  /* 0x000000000000781c */ /* 0x000fe40000703c20 */
[----:B------:R-:W-:Y:S02]  /*04d0*/  LOP3.LUT P1, RZ, R0, 0x7fffff, RZ, 0xc0, !PT ;  /* 0x007fffff00ff7812 */ /* 0x000fe4000782c0ff */
[----:B------:R-:W-:-:S05]  /*04e0*/  SEL R5, RZ, 0x1, !P0 ;  /* 0x00000001ff057807 */ /* 0x000fca0004000000 */
[----:B------:R-:W-:-:S05]  /*04f0*/  IMAD.MOV R5, RZ, RZ, -R5 ;  /* 0x000000ffff057224 */ /* 0x000fca00078e0a05 */
[----:B------:R-:W-:Y:S02]  /*0500*/  ISETP.GE.AND P0, PT, R5, RZ, PT ;  /* 0x000000ff0500720c */ /* 0x000fe40003f06270 */
[----:B------:R-:W-:-:S04]  /*0510*/  IADD3 R5, PT, PT, R2, -0xfc, RZ ;  /* 0xffffff0402057810 */ /* 0x000fc80007ffe0ff */
[----:B------:R-:W-:-:S07]  /*0520*/  SHF.R.U32.HI R5, RZ, R5, R8 ;  /* 0x00000005ff057219 */ /* 0x000fce0000011608 */
[----:B------:R-:W-:-:S05]  /*0530*/  @!P0 VIADD R5, R5, 0x1 ;  /* 0x0000000105058836 */ /* 0x000fca0000000000 */
[----:B------:R-:W-:-:S04]  /*0540*/  @!P1 SHF.L.U32 R5, R5, 0x1, RZ ;  /* 0x0000000105059819 */ /* 0x000fc800000006ff */
[----:B------:R-:W-:Y:S01]  /*0550*/  LOP3.LUT R5, R5, 0x80000000, R0, 0xf8, !PT ;  /* 0x8000000005057812 */ /* 0x000fe200078ef800 */
[----:B------:R-:W-:Y:S06]  /*0560*/  BRA `(.L_x_5) ;  /* 0x0000000000047947 */ /* 0x000fec0003800000 */
.L_x_6:
[----:B------:R0:W1:Y:S02]  /*0570*/  MUFU.RCP R5, R0 ;  /* 0x0000000000057308 */ /* 0x0000640000001000 */
.L_x_5:
[----:B------:R-:W-:Y:S05]  /*0580*/  BSYNC.RECONVERGENT B1 ;  /* 0x0000000000017941 */ /* 0x000fea0003800200 */
.L_x_3:
[----:B-1----:R-:W-:Y:S02]  /*0590*/  IMAD.MOV.U32 R7, RZ, RZ, R5 ;  /* 0x000000ffff077224 */ /* 0x002fe400078e0005 */
[----:B------:R-:W-:-:S04]  /*05a0*/  HFMA2 R5, -RZ, RZ, 0, 0 ;  /* 0x00000000ff057431 */ /* 0x000fc800000001ff */
[----:B0-----:R-:W-:Y:S05]  /*05b0*/  RET.REL.NODEC R4 `(SigmoideKernel) ;  /* 0xfffffff804907950 */ /* 0x001fea0003c3ffff */
.L_x_7:
[----:B------:R-:W-:-:S00]  /*05c0*/  BRA `(.L_x_7) ;  /* 0xfffffffc00fc7947 */ /* 0x000fc0000383ffff */
[----:B------:R-:W-:-:S00]  /*05d0*/  NOP ;  /* 0x0000000000007918 */ /* 0x000fc00000000000 */
        /* <DEDUP_REMOVED lines=10> */
.L_x_8:


//--------------------- .nv.shared.reserved.0     --------------------------
	.section	.nv.shared.reserved.0,"aw",@nobits
	.weak		__nv_reservedSMEM_offset_0_alias
	.size		__nv_reservedSMEM_offset_0_alias, 0, 64
	.other		__nv_reservedSMEM_offset_0_alias,@"STO_CUDA_RESERVED_SHARED STV_DEFAULT"
__nv_reservedSMEM_offset_0_alias:
	.zero		0
	.zero		64


//--------------------- .nv.constant0.SigmoideKernel --------------------------
	.section	.nv.constant0.SigmoideKernel,"a",@progbits
	.sectionflags	@""
	.align	4
.nv.constant0.SigmoideKernel:
	.zero		916


//--------------------- SYMBOLS --------------------------

	.type		.nv.reservedSmem.offset0,@object
	.size		.nv.reservedSmem.offset0,0x4
